//
// Generated by NVIDIA NVVM Compiler
//
// Compiler Build ID: CL-36424714
// Cuda compilation tools, release 13.0, V13.0.88
// Based on NVVM 20.0.0
//

.version 9.0
.target sm_100
.address_size 64

	// .globl	_Z18sharedMemoryKernelPiS_
// _ZZ18sharedMemoryKernelPiS_E12sharedMemory has been demoted

.visible .entry _Z18sharedMemoryKernelPiS_(
	.param .u64 .ptr .align 1 _Z18sharedMemoryKernelPiS__param_0,
	.param .u64 .ptr .align 1 _Z18sharedMemoryKernelPiS__param_1
)
{
	.reg .pred 	%p<5>;
	.reg .b32 	%r<23>;
	.reg .b64 	%rd<9>;
	// demoted variable
	.shared .align 4 .b8 _ZZ18sharedMemoryKernelPiS_E12sharedMemory[256];
	ld.param.u64 	%rd2, [_Z18sharedMemoryKernelPiS__param_0];
	ld.param.u64 	%rd1, [_Z18sharedMemoryKernelPiS__param_1];
	cvta.to.global.u64 	%rd3, %rd2;
	mov.u32 	%r1, %tid.x;
	mov.u32 	%r2, %ntid.x;
	mul.wide.u32 	%rd4, %r1, 4;
	add.s64 	%rd5, %rd3, %rd4;
	ld.global.u32 	%r6, [%rd5];
	shl.b32 	%r7, %r1, 2;
	mov.u32 	%r8, _ZZ18sharedMemoryKernelPiS_E12sharedMemory;
	add.s32 	%r9, %r8, %r7;
	st.shared.u32 	[%r9], %r6;
	bar.sync 	0;
	setp.lt.u32 	%p1, %r2, 2;
	@%p1 bra 	$L__BB0_5;
	mov.b32 	%r22, 1;
$L__BB0_2:
	shl.b32 	%r4, %r22, 1;
	mul.lo.s32 	%r5, %r4, %r1;
	setp.ge.u32 	%p2, %r5, %r2;
	@%p2 bra 	$L__BB0_4;
	add.s32 	%r11, %r5, %r22;
	shl.b32 	%r12, %r11, 2;
	add.s32 	%r14, %r8, %r12;
	ld.shared.u32 	%r15, [%r14];
	shl.b32 	%r16, %r5, 2;
	add.s32 	%r17, %r8, %r16;
	ld.shared.u32 	%r18, [%r17];
	add.s32 	%r19, %r18, %r15;
	st.shared.u32 	[%r17], %r19;
$L__BB0_4:
	bar.sync 	0;
	setp.lt.u32 	%p3, %r4, %r2;
	mov.u32 	%r22, %r4;
	@%p3 bra 	$L__BB0_2;
$L__BB0_5:
	setp.ne.s32 	%p4, %r1, 0;
	@%p4 bra 	$L__BB0_7;
	ld.shared.u32 	%r20, [_ZZ18sharedMemoryKernelPiS_E12sharedMemory];
	mov.u32 	%r21, %ctaid.x;
	cvta.to.global.u64 	%rd6, %rd1;
	mul.wide.u32 	%rd7, %r21, 4;
	add.s64 	%rd8, %rd6, %rd7;
	st.global.u32 	[%rd8], %r20;
$L__BB0_7:
	ret;

}


// ===== COMPILED SASS (sm_100) =====

	.target	sm_100

	.elftype	@"ET_EXEC"


//--------------------- .note.nv.tkinfo           --------------------------
	.section	.note.nv.tkinfo,"",@"SHT_NOTE"
	.sectionflags	@"SHF_NOTE_NV_TKINFO"
	.tkinfo
        /*0018*/ 	.word	0x00000002
        /*0030*/ 	.string	""
        /*0030*/ 	.string	"ptxas"
        /*0030*/ 	.string	"Cuda compilation tools, release 13.0, V13.0.88"
        /*0030*/ 	.string	"Build cuda_13.0.r13.0/compiler.36424714_0"
        /*0030*/ 	.string	"-arch sm_100 -m 64 "



//--------------------- .note.nv.cuinfo           --------------------------
	.section	.note.nv.cuinfo,"",@"SHT_NOTE"
	.sectionflags	@"SHF_NOTE_NV_CUINFO"
        /*0018*/ 	.short	0x0002
        /*001a*/ 	.short	0x0064
        /*001c*/ 	.short	0x0082
	.zero		2


//--------------------- .nv.info                  --------------------------
	.section	.nv.info,"",@"SHT_CUDA_INFO"
	.align	4


	//----- nvinfo : EIATTR_REGCOUNT
	.align		4
        /*0000*/ 	.byte	0x04, 0x2f
        /*0002*/ 	.short	(.L_1 - .L_0)
	.align		4
.L_0:
        /*0004*/ 	.word	index@(_Z18sharedMemoryKernelPiS_)
        /*0008*/ 	.word	0x0000000a


	//----- nvinfo : EIATTR_FRAME_SIZE
	.align		4
.L_1:
        /*000c*/ 	.byte	0x04, 0x11
        /*000e*/ 	.short	(.L_3 - .L_2)
	.align		4
.L_2:
        /*0010*/ 	.word	index@(_Z18sharedMemoryKernelPiS_)
        /*0014*/ 	.word	0x00000000


	//----- nvinfo : EIATTR_MIN_STACK_SIZE
	.align		4
.L_3:
        /*0018*/ 	.byte	0x04, 0x12
        /*001a*/ 	.short	(.L_5 - .L_4)
	.align		4
.L_4:
        /*001c*/ 	.word	index@(_Z18sharedMemoryKernelPiS_)
        /*0020*/ 	.word	0x00000000
.L_5:


//--------------------- .nv.compat                --------------------------
	.section	.nv.compat,"",@"SHT_CUDA_COMPAT_INFO"
	.align	4
        /*0000*/ 	.byte	0x02, 0x09, 0x00, 0x00, 0x02, 0x02, 0x01, 0x00, 0x02, 0x05, 0x05, 0x00, 0x03, 0x07, 0x01, 0x01
        /*0010*/ 	.byte	0x02, 0x03, 0x00, 0x00, 0x02, 0x06, 0x01, 0x00, 0x04, 0x0b, 0x08, 0x00, 0x09, 0x00, 0x00, 0x00
        /*0020*/ 	.byte	0x00, 0x00, 0x00, 0x00


//--------------------- .nv.info._Z18sharedMemoryKernelPiS_ --------------------------
	.section	.nv.info._Z18sharedMemoryKernelPiS_,"",@"SHT_CUDA_INFO"
	.sectionflags	@""
	.align	4


	//----- nvinfo : EIATTR_CUDA_API_VERSION
	.align		4
        /*0000*/ 	.byte	0x04, 0x37
        /*0002*/ 	.short	(.L_7 - .L_6)
.L_6:
        /*0004*/ 	.word	0x00000082


	//----- nvinfo : EIATTR_KPARAM_INFO
	.align		4
.L_7:
        /*0008*/ 	.byte	0x04, 0x17
        /*000a*/ 	.short	(.L_9 - .L_8)
.L_8:
        /*000c*/ 	.word	0x00000000
        /*0010*/ 	.short	0x0001
        /*0012*/ 	.short	0x0008
        /*0014*/ 	.byte	0x00, 0xf5, 0x21, 0x00


	//----- nvinfo : EIATTR_KPARAM_INFO
	.align		4
.L_9:
        /*0018*/ 	.byte	0x04, 0x17
        /*001a*/ 	.short	(.L_11 - .L_10)
.L_10:
        /*001c*/ 	.word	0x00000000
        /*0020*/ 	.short	0x0000
        /*0022*/ 	.short	0x0000
        /*0024*/ 	.byte	0x00, 0xf5, 0x21, 0x00


	//----- nvinfo : EIATTR_SPARSE_MMA_MASK
	.align		4
.L_11:
        /*0028*/ 	.byte	0x03, 0x50
        /*002a*/ 	.short	0x0000


	//----- nvinfo : EIATTR_MAXREG_COUNT
	.align		4
        /*002c*/ 	.byte	0x03, 0x1b
        /*002e*/ 	.short	0x00ff


	//----- nvinfo : EIATTR_NUM_BARRIERS
	.align		4
        /*0030*/ 	.byte	0x02, 0x4c
        /*0032*/ 	.byte	0x01
	.zero		1


	//----- nvinfo : EIATTR_MERCURY_ISA_VERSION
	.align		4
        /*0034*/ 	.byte	0x03, 0x5f
        /*0036*/ 	.short	0x0101


	//----- nvinfo : EIATTR_VRC_CTA_INIT_COUNT
	.align		4
        /*0038*/ 	.byte	0x02, 0x4a
	.zero		1
	.zero		1


	//----- nvinfo : EIATTR_EXIT_INSTR_OFFSETS
	.align		4
        /*003c*/ 	.byte	0x04, 0x1c
        /*003e*/ 	.short	(.L_13 - .L_12)


	//   ....[0]....
.L_12:
        /*0040*/ 	.word	0x000001f0


	//   ....[1]....
        /*0044*/ 	.word	0x00000280


	//----- nvinfo : EIATTR_CBANK_PARAM_SIZE
	.align		4
.L_13:
        /*0048*/ 	.byte	0x03, 0x19
        /*004a*/ 	.short	0x0010


	//----- nvinfo : EIATTR_PARAM_CBANK
	.align		4
        /*004c*/ 	.byte	0x04, 0x0a
        /*004e*/ 	.short	(.L_15 - .L_14)
	.align		4
.L_14:
        /*0050*/ 	.word	index@(.nv.constant0._Z18sharedMemoryKernelPiS_)
        /*0054*/ 	.short	0x0380
        /*0056*/ 	.short	0x0010


	//----- nvinfo : EIATTR_SW_WAR
	.align		4
.L_15:
        /*0058*/ 	.byte	0x04, 0x36
        /*005a*/ 	.short	(.L_17 - .L_16)
.L_16:
        /*005c*/ 	.word	0x00000008
.L_17:


//--------------------- .nv.callgraph             --------------------------
	.section	.nv.callgraph,"",@"SHT_CUDA_CALLGRAPH"
	.align	4
	.sectionentsize	8
	.align		4
        /*0000*/ 	.word	0x00000000
	.align		4
        /*0004*/ 	.word	0xffffffff
	.align		4
        /*0008*/ 	.word	0x00000000
	.align		4
        /*000c*/ 	.word	0xfffffffe
	.align		4
        /*0010*/ 	.word	0x00000000
	.align		4
        /*0014*/ 	.word	0xfffffffd
	.align		4
        /*0018*/ 	.word	0x00000000
	.align		4
        /*001c*/ 	.word	0xfffffffc


//--------------------- .text._Z18sharedMemoryKernelPiS_ --------------------------
	.section	.text._Z18sharedMemoryKernelPiS_,"ax",@progbits
	.align	128
        .global         _Z18sharedMemoryKernelPiS_
        .type           _Z18sharedMemoryKernelPiS_,@function
        .size           _Z18sharedMemoryKernelPiS_,(.L_x_3 - _Z18sharedMemoryKernelPiS_)
        .other          _Z18sharedMemoryKernelPiS_,@"STO_CUDA_ENTRY STV_DEFAULT"
_Z18sharedMemoryKernelPiS_:
.text._Z18sharedMemoryKernelPiS_:
[----:B------:R-:W-:Y:S01]  /*0000*/  LDC R1, c[0x0][0x37c] ;  /* 0x0000df00ff017b82 */ /* 0x000fe20000000800 */
[----:B------:R-:W0:Y:S07]  /*0010*/  S2R R7, SR_TID.X ;  /* 0x0000000000077919 */ /* 0x000e2e0000002100 */
[----:B------:R-:W0:Y:S01]  /*0020*/  LDC.64 R2, c[0x0][0x380] ;  /* 0x0000e000ff027b82 */ /* 0x000e220000000a00 */
[----:B------:R-:W1:Y:S01]  /*0030*/  LDCU.64 UR8, c[0x0][0x358] ;  /* 0x00006b00ff0877ac */ /* 0x000e620008000a00 */
[----:B0-----:R-:W-:-:S06]  /*0040*/  IMAD.WIDE.U32 R2, R7, 0x4, R2 ;  /* 0x0000000407027825 */ /* 0x001fcc00078e0002 */
[----:B-1----:R-:W2:Y:S01]  /*0050*/  LDG.E R2, desc[UR8][R2.64] ;  /* 0x0000000802027981 */ /* 0x002ea2000c1e1900 */
[----:B------:R-:W0:Y:S01]  /*0060*/  S2UR UR5, SR_CgaCtaId ;  /* 0x00000000000579c3 */ /* 0x000e220000008800 */
[----:B------:R-:W-:Y:S01]  /*0070*/  UMOV UR4, 0x400 ;  /* 0x0000040000047882 */ /* 0x000fe20000000000 */
[----:B------:R-:W1:Y:S01]  /*0080*/  LDCU UR7, c[0x0][0x360] ;  /* 0x00006c00ff0777ac */ /* 0x000e620008000800 */
[----:B------:R-:W-:Y:S01]  /*0090*/  ISETP.NE.AND P1, PT, R7, RZ, PT ;  /* 0x000000ff0700720c */ /* 0x000fe20003f25270 */
[----:B-1----:R-:W-:Y:S02]  /*00a0*/  UISETP.GE.U32.AND UP0, UPT, UR7, 0x2, UPT ;  /* 0x000000020700788c */ /* 0x002fe4000bf06070 */
[----:B0-----:R-:W-:-:S06]  /*00b0*/  ULEA UR4, UR5, UR4, 0x18 ;  /* 0x0000000405047291 */ /* 0x001fcc000f8ec0ff */
[----:B------:R-:W-:-:S05]  /*00c0*/  LEA R5, R7, UR4, 0x2 ;  /* 0x0000000407057c11 */ /* 0x000fca000f8e10ff */
[----:B--2---:R0:W-:Y:S01]  /*00d0*/  STS [R5], R2 ;  /* 0x0000000205007388 */ /* 0x0041e20000000800 */
[----:B------:R-:W-:Y:S06]  /*00e0*/  BAR.SYNC.DEFER_BLOCKING 0x0 ;  /* 0x0000000000007b1d */ /* 0x000fec0000010000 */
[----:B------:R-:W-:Y:S05]  /*00f0*/  BRA.U !UP0, `(.L_x_0) ;  /* 0x00000001083c7547 */ /* 0x000fea000b800000 */
[----:B------:R-:W-:-:S05]  /*0100*/  UMOV UR5, 0x1 ;  /* 0x0000000100057882 */ /* 0x000fca0000000000 */
.L_x_1:
[----:B------:R-:W-:-:S04]  /*0110*/  USHF.L.U32 UR6, UR5, 0x1, URZ ;  /* 0x0000000105067899 */ /* 0x000fc800080006ff */
[----:B------:R-:W-:Y:S02]  /*0120*/  UISETP.GE.U32.AND UP0, UPT, UR6, UR7, UPT ;  /* 0x000000070600728c */ /* 0x000fe4000bf06070 */
[----:B01----:R-:W-:-:S05]  /*0130*/  IMAD R2, R7, UR6, RZ ;  /* 0x0000000607027c24 */ /* 0x003fca000f8e02ff */
[----:B------:R-:W-:-:S13]  /*0140*/  ISETP.GE.U32.AND P0, PT, R2, UR7, PT ;  /* 0x0000000702007c0c */ /* 0x000fda000bf06070 */
[C---:B------:R-:W-:Y:S01]  /*0150*/  @!P0 VIADD R0, R2.reuse, UR5 ;  /* 0x0000000502008c36 */ /* 0x040fe20008000000 */
[----:B------:R-:W-:Y:S01]  /*0160*/  @!P0 LEA R2, R2, UR4, 0x2 ;  /* 0x0000000402028c11 */ /* 0x000fe2000f8e10ff */
[----:B------:R-:W-:-:S03]  /*0170*/  UMOV UR5, UR6 ;  /* 0x0000000600057c82 */ /* 0x000fc60008000000 */
[----:B------:R-:W-:Y:S01]  /*0180*/  @!P0 LEA R0, R0, UR4, 0x2 ;  /* 0x0000000400008c11 */ /* 0x000fe2000f8e10ff */
[----:B------:R-:W-:Y:S05]  /*0190*/  @!P0 LDS R3, [R2] ;  /* 0x0000000002038984 */ /* 0x000fea0000000800 */
[----:B------:R-:W0:Y:S02]  /*01a0*/  @!P0 LDS R0, [R0] ;  /* 0x0000000000008984 */ /* 0x000e240000000800 */
[----:B0-----:R-:W-:-:S05]  /*01b0*/  @!P0 IMAD.IADD R3, R0, 0x1, R3 ;  /* 0x0000000100038824 */ /* 0x001fca00078e0203 */
[----:B------:R1:W-:Y:S01]  /*01c0*/  @!P0 STS [R2], R3 ;  /* 0x0000000302008388 */ /* 0x0003e20000000800 */
[----:B------:R-:W-:Y:S06]  /*01d0*/  BAR.SYNC.DEFER_BLOCKING 0x0 ;  /* 0x0000000000007b1d */ /* 0x000fec0000010000 */
[----:B------:R-:W-:Y:S05]  /*01e0*/  BRA.U !UP0, `(.L_x_1) ;  /* 0xfffffffd08c87547 */ /* 0x000fea000b83ffff */
.L_x_0:
[----:B------:R-:W-:Y:S05]  /*01f0*/  @P1 EXIT ;  /* 0x000000000000194d */ /* 0x000fea0003800000 */
[----:B------:R-:W2:Y:S01]  /*0200*/  S2UR UR5, SR_CgaCtaId ;  /* 0x00000000000579c3 */ /* 0x000ea20000008800 */
[----:B------:R-:W-:Y:S01]  /*0210*/  UMOV UR4, 0x400 ;  /* 0x0000040000047882 */ /* 0x000fe20000000000 */
[----:B------:R-:W3:Y:S06]  /*0220*/  S2R R7, SR_CTAID.X ;  /* 0x0000000000077919 */ /* 0x000eec0000002500 */
[----:B01----:R-:W3:Y:S01]  /*0230*/  LDC.64 R2, c[0x0][0x388] ;  /* 0x0000e200ff027b82 */ /* 0x003ee20000000a00 */
[----:B--2---:R-:W-:-:S09]  /*0240*/  ULEA UR4, UR5, UR4, 0x18 ;  /* 0x0000000405047291 */ /* 0x004fd2000f8ec0ff */
[----:B------:R-:W0:Y:S01]  /*0250*/  LDS R5, [UR4] ;  /* 0x00000004ff057984 */ /* 0x000e220008000800 */
[----:B---3--:R-:W-:-:S05]  /*0260*/  IMAD.WIDE.U32 R2, R7, 0x4, R2 ;  /* 0x0000000407027825 */ /* 0x008fca00078e0002 */
[----:B0-----:R-:W-:Y:S01]  /*0270*/  STG.E desc[UR8][R2.64], R5 ;  /* 0x0000000502007986 */ /* 0x001fe2000c101908 */
[----:B------:R-:W-:Y:S05]  /*0280*/  EXIT ;  /* 0x000000000000794d */ /* 0x000fea0003800000 */
.L_x_2:
[----:B------:R-:W-:-:S00]  /*0290*/  BRA `(.L_x_2) ;  /* 0xfffffffc00fc7947 */ /* 0x000fc0000383ffff */
[----:B------:R-:W-:-:S00]  /*02a0*/  NOP ;  /* 0x0000000000007918 */ /* 0x000fc00000000000 */
        /* <DEDUP_REMOVED lines=13> */
.L_x_3:


//--------------------- .nv.shared._Z18sharedMemoryKernelPiS_ --------------------------
	.section	.nv.shared._Z18sharedMemoryKernelPiS_,"aw",@nobits
	.sectionflags	@""
	.align	4
.nv.shared._Z18sharedMemoryKernelPiS_:
	.zero		1280


//--------------------- .nv.shared.reserved.0     --------------------------
	.section	.nv.shared.reserved.0,"aw",@nobits
	.weak		__nv_reservedSMEM_offset_0_alias
	.size		__nv_reservedSMEM_offset_0_alias, 0, 64
	.other		__nv_reservedSMEM_offset_0_alias,@"STO_CUDA_RESERVED_SHARED STV_DEFAULT"
__nv_reservedSMEM_offset_0_alias:
	.zero		0
	.zero		64


//--------------------- .nv.constant0._Z18sharedMemoryKernelPiS_ --------------------------
	.section	.nv.constant0._Z18sharedMemoryKernelPiS_,"a",@progbits
	.sectionflags	@""
	.align	4
.nv.constant0._Z18sharedMemoryKernelPiS_:
	.zero		912


//--------------------- SYMBOLS --------------------------

	.type		.nv.reservedSmem.offset0,@object
	.size		.nv.reservedSmem.offset0,0x4
	.type		.nv.reservedSmem.cap,@object
	.size		.nv.reservedSmem.cap,0x4
